//
// Generated by NVIDIA NVVM Compiler
//
// Compiler Build ID: CL-36424714
// Cuda compilation tools, release 13.0, V13.0.88
// Based on NVVM 20.0.0
//

.version 9.0
.target sm_100
.address_size 64

	// .globl	reluKernel

.visible .entry reluKernel(
	.param .u32 reluKernel_param_0,
	.param .u32 reluKernel_param_1,
	.param .u64 .ptr .align 1 reluKernel_param_2,
	.param .u64 .ptr .align 1 reluKernel_param_3
)
{
	.reg .pred 	%p<3>;
	.reg .b32 	%r<10>;
	.reg .b32 	%f<3>;
	.reg .b64 	%rd<10>;

	ld.param.u32 	%r3, [reluKernel_param_0];
	ld.param.u32 	%r4, [reluKernel_param_1];
	ld.param.u64 	%rd2, [reluKernel_param_2];
	ld.param.u64 	%rd3, [reluKernel_param_3];
	cvta.to.global.u64 	%rd1, %rd3;
	mov.u32 	%r1, %ctaid.x;
	mov.u32 	%r5, %ctaid.y;
	mov.u32 	%r6, %ntid.y;
	mov.u32 	%r7, %tid.x;
	mad.lo.s32 	%r8, %r5, %r6, %r7;
	mad.lo.s32 	%r2, %r4, %r1, %r8;
	setp.ge.s32 	%p1, %r8, %r4;
	@%p1 bra 	$L__BB0_4;
	setp.ge.s32 	%p2, %r1, %r3;
	@%p2 bra 	$L__BB0_3;
	cvta.to.global.u64 	%rd6, %rd2;
	mul.wide.s32 	%rd7, %r2, 4;
	add.s64 	%rd8, %rd6, %rd7;
	ld.global.f32 	%f1, [%rd8];
	max.f32 	%f2, %f1, 0f00000000;
	add.s64 	%rd9, %rd1, %rd7;
	st.global.f32 	[%rd9], %f2;
	bra.uni 	$L__BB0_4;
$L__BB0_3:
	mul.wide.s32 	%rd4, %r2, 4;
	add.s64 	%rd5, %rd1, %rd4;
	mov.b32 	%r9, 0;
	st.global.u32 	[%rd5], %r9;
$L__BB0_4:
	ret;

}


// ===== COMPILED SASS (sm_100) =====

	.target	sm_100

	.elftype	@"ET_EXEC"


//--------------------- .note.nv.tkinfo           --------------------------
	.section	.note.nv.tkinfo,"",@"SHT_NOTE"
	.sectionflags	@"SHF_NOTE_NV_TKINFO"
	.tkinfo
        /*0018*/ 	.word	0x00000002
        /*0030*/ 	.string	""
        /*0030*/ 	.string	"ptxas"
        /*0030*/ 	.string	"Cuda compilation tools, release 13.0, V13.0.88"
        /*0030*/ 	.string	"Build cuda_13.0.r13.0/compiler.36424714_0"
        /*0030*/ 	.string	"-arch sm_100 -m 64 "



//--------------------- .note.nv.cuinfo           --------------------------
	.section	.note.nv.cuinfo,"",@"SHT_NOTE"
	.sectionflags	@"SHF_NOTE_NV_CUINFO"
        /*0018*/ 	.short	0x0002
        /*001a*/ 	.short	0x0064
        /*001c*/ 	.short	0x0082
	.zero		2


//--------------------- .nv.info                  --------------------------
	.section	.nv.info,"",@"SHT_CUDA_INFO"
	.align	4


	//----- nvinfo : EIATTR_REGCOUNT
	.align		4
        /*0000*/ 	.byte	0x04, 0x2f
        /*0002*/ 	.short	(.L_1 - .L_0)
	.align		4
.L_0:
        /*0004*/ 	.word	index@(reluKernel)
        /*0008*/ 	.word	0x0000000a


	//----- nvinfo : EIATTR_FRAME_SIZE
	.align		4
.L_1:
        /*000c*/ 	.byte	0x04, 0x11
        /*000e*/ 	.short	(.L_3 - .L_2)
	.align		4
.L_2:
        /*0010*/ 	.word	index@(reluKernel)
        /*0014*/ 	.word	0x00000000


	//----- nvinfo : EIATTR_MIN_STACK_SIZE
	.align		4
.L_3:
        /*0018*/ 	.byte	0x04, 0x12
        /*001a*/ 	.short	(.L_5 - .L_4)
	.align		4
.L_4:
        /*001c*/ 	.word	index@(reluKernel)
        /*0020*/ 	.word	0x00000000
.L_5:


//--------------------- .nv.compat                --------------------------
	.section	.nv.compat,"",@"SHT_CUDA_COMPAT_INFO"
	.align	4
        /*0000*/ 	.byte	0x02, 0x09, 0x00, 0x00, 0x02, 0x02, 0x01, 0x00, 0x02, 0x05, 0x05, 0x00, 0x03, 0x07, 0x01, 0x01
        /*0010*/ 	.byte	0x02, 0x03, 0x00, 0x00, 0x02, 0x06, 0x01, 0x00, 0x04, 0x0b, 0x08, 0x00, 0x09, 0x00, 0x00, 0x00
        /*0020*/ 	.byte	0x00, 0x00, 0x00, 0x00


//--------------------- .nv.info.reluKernel       --------------------------
	.section	.nv.info.reluKernel,"",@"SHT_CUDA_INFO"
	.sectionflags	@""
	.align	4


	//----- nvinfo : EIATTR_CUDA_API_VERSION
	.align		4
        /*0000*/ 	.byte	0x04, 0x37
        /*0002*/ 	.short	(.L_7 - .L_6)
.L_6:
        /*0004*/ 	.word	0x00000082


	//----- nvinfo : EIATTR_KPARAM_INFO
	.align		4
.L_7:
        /*0008*/ 	.byte	0x04, 0x17
        /*000a*/ 	.short	(.L_9 - .L_8)
.L_8:
        /*000c*/ 	.word	0x00000000
        /*0010*/ 	.short	0x0003
        /*0012*/ 	.short	0x0010
        /*0014*/ 	.byte	0x00, 0xf5, 0x21, 0x00


	//----- nvinfo : EIATTR_KPARAM_INFO
	.align		4
.L_9:
        /*0018*/ 	.byte	0x04, 0x17
        /*001a*/ 	.short	(.L_11 - .L_10)
.L_10:
        /*001c*/ 	.word	0x00000000
        /*0020*/ 	.short	0x0002
        /*0022*/ 	.short	0x0008
        /*0024*/ 	.byte	0x00, 0xf5, 0x21, 0x00


	//----- nvinfo : EIATTR_KPARAM_INFO
	.align		4
.L_11:
        /*0028*/ 	.byte	0x04, 0x17
        /*002a*/ 	.short	(.L_13 - .L_12)
.L_12:
        /*002c*/ 	.word	0x00000000
        /*0030*/ 	.short	0x0001
        /*0032*/ 	.short	0x0004
        /*0034*/ 	.byte	0x00, 0xf0, 0x11, 0x00


	//----- nvinfo : EIATTR_KPARAM_INFO
	.align		4
.L_13:
        /*0038*/ 	.byte	0x04, 0x17
        /*003a*/ 	.short	(.L_15 - .L_14)
.L_14:
        /*003c*/ 	.word	0x00000000
        /*0040*/ 	.short	0x0000
        /*0042*/ 	.short	0x0000
        /*0044*/ 	.byte	0x00, 0xf0, 0x11, 0x00


	//----- nvinfo : EIATTR_SPARSE_MMA_MASK
	.align		4
.L_15:
        /*0048*/ 	.byte	0x03, 0x50
        /*004a*/ 	.short	0x0000


	//----- nvinfo : EIATTR_MAXREG_COUNT
	.align		4
        /*004c*/ 	.byte	0x03, 0x1b
        /*004e*/ 	.short	0x00ff


	//----- nvinfo : EIATTR_MERCURY_ISA_VERSION
	.align		4
        /*0050*/ 	.byte	0x03, 0x5f
        /*0052*/ 	.short	0x0101


	//----- nvinfo : EIATTR_VRC_CTA_INIT_COUNT
	.align		4
        /*0054*/ 	.byte	0x02, 0x4a
	.zero		1
	.zero		1


	//----- nvinfo : EIATTR_EXIT_INSTR_OFFSETS
	.align		4
        /*0058*/ 	.byte	0x04, 0x1c
        /*005a*/ 	.short	(.L_17 - .L_16)


	//   ....[0]....
.L_16:
        /*005c*/ 	.word	0x00000090


	//   ....[1]....
        /*0060*/ 	.word	0x00000150


	//   ....[2]....
        /*0064*/ 	.word	0x00000190


	//----- nvinfo : EIATTR_CBANK_PARAM_SIZE
	.align		4
.L_17:
        /*0068*/ 	.byte	0x03, 0x19
        /*006a*/ 	.short	0x0018


	//----- nvinfo : EIATTR_PARAM_CBANK
	.align		4
        /*006c*/ 	.byte	0x04, 0x0a
        /*006e*/ 	.short	(.L_19 - .L_18)
	.align		4
.L_18:
        /*0070*/ 	.word	index@(.nv.constant0.reluKernel)
        /*0074*/ 	.short	0x0380
        /*0076*/ 	.short	0x0018


	//----- nvinfo : EIATTR_SW_WAR
	.align		4
.L_19:
        /*0078*/ 	.byte	0x04, 0x36
        /*007a*/ 	.short	(.L_21 - .L_20)
.L_20:
        /*007c*/ 	.word	0x00000008
.L_21:


//--------------------- .nv.callgraph             --------------------------
	.section	.nv.callgraph,"",@"SHT_CUDA_CALLGRAPH"
	.align	4
	.sectionentsize	8
	.align		4
        /*0000*/ 	.word	0x00000000
	.align		4
        /*0004*/ 	.word	0xffffffff
	.align		4
        /*0008*/ 	.word	0x00000000
	.align		4
        /*000c*/ 	.word	0xfffffffe
	.align		4
        /*0010*/ 	.word	0x00000000
	.align		4
        /*0014*/ 	.word	0xfffffffd
	.align		4
        /*0018*/ 	.word	0x00000000
	.align		4
        /*001c*/ 	.word	0xfffffffc


//--------------------- .text.reluKernel          --------------------------
	.section	.text.reluKernel,"ax",@progbits
	.align	128
        .global         reluKernel
        .type           reluKernel,@function
        .size           reluKernel,(.L_x_2 - reluKernel)
        .other          reluKernel,@"STO_CUDA_ENTRY STV_DEFAULT"
reluKernel:
.text.reluKernel:
[----:B------:R-:W-:Y:S01]  /*0000*/  LDC R1, c[0x0][0x37c] ;  /* 0x0000df00ff017b82 */ /* 0x000fe20000000800 */
[----:B------:R-:W0:Y:S07]  /*0010*/  S2R R3, SR_TID.X ;  /* 0x0000000000037919 */ /* 0x000e2e0000002100 */
[----:B------:R-:W0:Y:S08]  /*0020*/  S2UR UR5, SR_CTAID.Y ;  /* 0x00000000000579c3 */ /* 0x000e300000002600 */
[----:B------:R-:W0:Y:S08]  /*0030*/  LDC R0, c[0x0][0x364] ;  /* 0x0000d900ff007b82 */ /* 0x000e300000000800 */
[----:B------:R-:W1:Y:S08]  /*0040*/  LDC R7, c[0x0][0x384] ;  /* 0x0000e100ff077b82 */ /* 0x000e700000000800 */
[----:B------:R-:W2:Y:S01]  /*0050*/  S2UR UR4, SR_CTAID.X ;  /* 0x00000000000479c3 */ /* 0x000ea20000002500 */
[----:B0-----:R-:W-:-:S05]  /*0060*/  IMAD R0, R0, UR5, R3 ;  /* 0x0000000500007c24 */ /* 0x001fca000f8e0203 */
[----:B-1----:R-:W-:Y:S01]  /*0070*/  ISETP.GE.AND P0, PT, R0, R7, PT ;  /* 0x000000070000720c */ /* 0x002fe20003f06270 */
[----:B--2---:R-:W-:-:S12]  /*0080*/  IMAD R7, R7, UR4, R0 ;  /* 0x0000000407077c24 */ /* 0x004fd8000f8e0200 */
[----:B------:R-:W-:Y:S05]  /*0090*/  @P0 EXIT ;  /* 0x000000000000094d */ /* 0x000fea0003800000 */
[----:B------:R-:W0:Y:S02]  /*00a0*/  LDCU UR5, c[0x0][0x380] ;  /* 0x00007000ff0577ac */ /* 0x000e240008000800 */
[----:B0-----:R-:W-:Y:S01]  /*00b0*/  UISETP.GE.AND UP0, UPT, UR4, UR5, UPT ;  /* 0x000000050400728c */ /* 0x001fe2000bf06270 */
[----:B------:R-:W0:Y:S08]  /*00c0*/  LDCU.64 UR4, c[0x0][0x358] ;  /* 0x00006b00ff0477ac */ /* 0x000e300008000a00 */
[----:B------:R-:W-:Y:S05]  /*00d0*/  BRA.U UP0, `(.L_x_0) ;  /* 0x0000000100207547 */ /* 0x000fea000b800000 */
[----:B------:R-:W1:Y:S08]  /*00e0*/  LDC.64 R2, c[0x0][0x388] ;  /* 0x0000e200ff027b82 */ /* 0x000e700000000a00 */
[----:B------:R-:W2:Y:S01]  /*00f0*/  LDC.64 R4, c[0x0][0x390] ;  /* 0x0000e400ff047b82 */ /* 0x000ea20000000a00 */
[----:B-1----:R-:W-:-:S06]  /*0100*/  IMAD.WIDE R2, R7, 0x4, R2 ;  /* 0x0000000407027825 */ /* 0x002fcc00078e0202 */
[----:B0-----:R-:W3:Y:S01]  /*0110*/  LDG.E R2, desc[UR4][R2.64] ;  /* 0x0000000402027981 */ /* 0x001ee2000c1e1900 */
[----:B--2---:R-:W-:Y:S01]  /*0120*/  IMAD.WIDE R4, R7, 0x4, R4 ;  /* 0x0000000407047825 */ /* 0x004fe200078e0204 */
[----:B---3--:R-:W-:-:S05]  /*0130*/  FMNMX R7, RZ, R2, !PT ;  /* 0x00000002ff077209 */ /* 0x008fca0007800000 */
[----:B------:R-:W-:Y:S01]  /*0140*/  STG.E desc[UR4][R4.64], R7 ;  /* 0x0000000704007986 */ /* 0x000fe2000c101904 */
[----:B------:R-:W-:Y:S05]  /*0150*/  EXIT ;  /* 0x000000000000794d */ /* 0x000fea0003800000 */
.L_x_0:
[----:B------:R-:W1:Y:S02]  /*0160*/  LDC.64 R2, c[0x0][0x390] ;  /* 0x0000e400ff027b82 */ /* 0x000e640000000a00 */
[----:B-1----:R-:W-:-:S05]  /*0170*/  IMAD.WIDE R2, R7, 0x4, R2 ;  /* 0x0000000407027825 */ /* 0x002fca00078e0202 */
[----:B0-----:R-:W-:Y:S01]  /*0180*/  STG.E desc[UR4][R2.64], RZ ;  /* 0x000000ff02007986 */ /* 0x001fe2000c101904 */
[----:B------:R-:W-:Y:S05]  /*0190*/  EXIT ;  /* 0x000000000000794d */ /* 0x000fea0003800000 */
.L_x_1:
[----:B------:R-:W-:-:S00]  /*01a0*/  BRA `(.L_x_1) ;  /* 0xfffffffc00fc7947 */ /* 0x000fc0000383ffff */
[----:B------:R-:W-:-:S00]  /*01b0*/  NOP ;  /* 0x0000000000007918 */ /* 0x000fc00000000000 */
        /* <DEDUP_REMOVED lines=12> */
.L_x_2:


//--------------------- .nv.shared.reserved.0     --------------------------
	.section	.nv.shared.reserved.0,"aw",@nobits
	.weak		__nv_reservedSMEM_offset_0_alias
	.size		__nv_reservedSMEM_offset_0_alias, 0, 64
	.other		__nv_reservedSMEM_offset_0_alias,@"STO_CUDA_RESERVED_SHARED STV_DEFAULT"
__nv_reservedSMEM_offset_0_alias:
	.zero		0
	.zero		64


//--------------------- .nv.constant0.reluKernel  --------------------------
	.section	.nv.constant0.reluKernel,"a",@progbits
	.sectionflags	@""
	.align	4
.nv.constant0.reluKernel:
	.zero		920


//--------------------- SYMBOLS --------------------------

	.type		.nv.reservedSmem.offset0,@object
	.size		.nv.reservedSmem.offset0,0x4
